//
// Generated by NVIDIA NVVM Compiler
//
// Compiler Build ID: CL-36424714
// Cuda compilation tools, release 13.0, V13.0.88
// Based on NVVM 20.0.0
//

.version 9.0
.target sm_100
.address_size 64

	// .globl	_Z18findMaxMinKernel_3IfEvPKT_PS0_S3_i
// _ZZ18findMaxMinKernel_3IfEvPKT_PS0_S3_iE4_max has been demoted
// _ZZ18findMaxMinKernel_3IfEvPKT_PS0_S3_iE4_min has been demoted

.visible .entry _Z18findMaxMinKernel_3IfEvPKT_PS0_S3_i(
	.param .u64 .ptr .align 1 _Z18findMaxMinKernel_3IfEvPKT_PS0_S3_i_param_0,
	.param .u64 .ptr .align 1 _Z18findMaxMinKernel_3IfEvPKT_PS0_S3_i_param_1,
	.param .u64 .ptr .align 1 _Z18findMaxMinKernel_3IfEvPKT_PS0_S3_i_param_2,
	.param .u32 _Z18findMaxMinKernel_3IfEvPKT_PS0_S3_i_param_3
)
{
	.reg .pred 	%p<10>;
	.reg .b32 	%r<30>;
	.reg .b32 	%f<12>;
	.reg .b64 	%rd<9>;
	// demoted variable
	.shared .align 4 .b8 _ZZ18findMaxMinKernel_3IfEvPKT_PS0_S3_iE4_max[1024];
	// demoted variable
	.shared .align 4 .b8 _ZZ18findMaxMinKernel_3IfEvPKT_PS0_S3_iE4_min[1024];
	ld.param.u64 	%rd3, [_Z18findMaxMinKernel_3IfEvPKT_PS0_S3_i_param_0];
	ld.param.u64 	%rd4, [_Z18findMaxMinKernel_3IfEvPKT_PS0_S3_i_param_1];
	ld.param.u64 	%rd5, [_Z18findMaxMinKernel_3IfEvPKT_PS0_S3_i_param_2];
	ld.param.u32 	%r15, [_Z18findMaxMinKernel_3IfEvPKT_PS0_S3_i_param_3];
	cvta.to.global.u64 	%rd1, %rd5;
	cvta.to.global.u64 	%rd2, %rd4;
	mov.u32 	%r16, %nctaid.x;
	mov.u32 	%r27, %ntid.x;
	mov.u32 	%r17, %ctaid.y;
	mov.u32 	%r18, %ctaid.x;
	mov.u32 	%r2, %tid.x;
	mad.lo.s32 	%r19, %r17, %r16, %r18;
	mad.lo.s32 	%r3, %r19, %r27, %r2;
	setp.ge.s32 	%p1, %r3, %r15;
	@%p1 bra 	$L__BB0_13;
	cvta.to.global.u64 	%rd6, %rd3;
	mul.wide.s32 	%rd7, %r3, 4;
	add.s64 	%rd8, %rd6, %rd7;
	ld.global.f32 	%f5, [%rd8];
	shl.b32 	%r20, %r2, 2;
	mov.u32 	%r21, _ZZ18findMaxMinKernel_3IfEvPKT_PS0_S3_iE4_min;
	add.s32 	%r4, %r21, %r20;
	st.shared.f32 	[%r4], %f5;
	mov.u32 	%r22, _ZZ18findMaxMinKernel_3IfEvPKT_PS0_S3_iE4_max;
	add.s32 	%r5, %r22, %r20;
	st.shared.f32 	[%r5], %f5;
	bar.sync 	0;
	setp.lt.u32 	%p2, %r27, 2;
	@%p2 bra 	$L__BB0_8;
$L__BB0_2:
	mov.u32 	%r6, %r27;
	shr.u32 	%r27, %r6, 1;
	setp.ge.u32 	%p3, %r2, %r27;
	@%p3 bra 	$L__BB0_7;
	shl.b32 	%r8, %r27, 2;
	add.s32 	%r23, %r5, %r8;
	ld.shared.f32 	%f1, [%r23];
	ld.shared.f32 	%f6, [%r5];
	setp.geu.f32 	%p4, %f6, %f1;
	@%p4 bra 	$L__BB0_5;
	st.shared.f32 	[%r5], %f1;
$L__BB0_5:
	add.s32 	%r24, %r4, %r8;
	ld.shared.f32 	%f2, [%r24];
	ld.shared.f32 	%f7, [%r4];
	setp.leu.f32 	%p5, %f7, %f2;
	@%p5 bra 	$L__BB0_7;
	st.shared.f32 	[%r4], %f2;
$L__BB0_7:
	bar.sync 	0;
	setp.gt.u32 	%p6, %r6, 3;
	@%p6 bra 	$L__BB0_2;
$L__BB0_8:
	setp.ne.s32 	%p7, %r2, 0;
	@%p7 bra 	$L__BB0_13;
	ld.shared.f32 	%f3, [_ZZ18findMaxMinKernel_3IfEvPKT_PS0_S3_iE4_max];
	ld.global.u32 	%r28, [%rd2];
$L__BB0_10:
	mov.b32 	%f8, %r28;
	max.f32 	%f9, %f3, %f8;
	mov.b32 	%r25, %f9;
	atom.relaxed.global.cas.b32 	%r11, [%rd2], %r28, %r25;
	setp.ne.s32 	%p8, %r28, %r11;
	mov.u32 	%r28, %r11;
	@%p8 bra 	$L__BB0_10;
	ld.shared.f32 	%f4, [_ZZ18findMaxMinKernel_3IfEvPKT_PS0_S3_iE4_min];
	ld.global.u32 	%r29, [%rd1];
$L__BB0_12:
	mov.b32 	%f10, %r29;
	min.f32 	%f11, %f4, %f10;
	mov.b32 	%r26, %f11;
	atom.relaxed.global.cas.b32 	%r14, [%rd1], %r29, %r26;
	setp.ne.s32 	%p9, %r29, %r14;
	mov.u32 	%r29, %r14;
	@%p9 bra 	$L__BB0_12;
$L__BB0_13:
	ret;

}


// ===== COMPILED SASS (sm_100) =====

	.target	sm_100

	.elftype	@"ET_EXEC"


//--------------------- .note.nv.tkinfo           --------------------------
	.section	.note.nv.tkinfo,"",@"SHT_NOTE"
	.sectionflags	@"SHF_NOTE_NV_TKINFO"
	.tkinfo
        /*0018*/ 	.word	0x00000002
        /*0030*/ 	.string	""
        /*0030*/ 	.string	"ptxas"
        /*0030*/ 	.string	"Cuda compilation tools, release 13.0, V13.0.88"
        /*0030*/ 	.string	"Build cuda_13.0.r13.0/compiler.36424714_0"
        /*0030*/ 	.string	"-arch sm_100 -m 64 "



//--------------------- .note.nv.cuinfo           --------------------------
	.section	.note.nv.cuinfo,"",@"SHT_NOTE"
	.sectionflags	@"SHF_NOTE_NV_CUINFO"
        /*0018*/ 	.short	0x0002
        /*001a*/ 	.short	0x0064
        /*001c*/ 	.short	0x0082
	.zero		2


//--------------------- .nv.info                  --------------------------
	.section	.nv.info,"",@"SHT_CUDA_INFO"
	.align	4


	//----- nvinfo : EIATTR_REGCOUNT
	.align		4
        /*0000*/ 	.byte	0x04, 0x2f
        /*0002*/ 	.short	(.L_1 - .L_0)
	.align		4
.L_0:
        /*0004*/ 	.word	index@(_Z18findMaxMinKernel_3IfEvPKT_PS0_S3_i)
        /*0008*/ 	.word	0x0000000c


	//----- nvinfo : EIATTR_FRAME_SIZE
	.align		4
.L_1:
        /*000c*/ 	.byte	0x04, 0x11
        /*000e*/ 	.short	(.L_3 - .L_2)
	.align		4
.L_2:
        /*0010*/ 	.word	index@(_Z18findMaxMinKernel_3IfEvPKT_PS0_S3_i)
        /*0014*/ 	.word	0x00000000


	//----- nvinfo : EIATTR_MIN_STACK_SIZE
	.align		4
.L_3:
        /*0018*/ 	.byte	0x04, 0x12
        /*001a*/ 	.short	(.L_5 - .L_4)
	.align		4
.L_4:
        /*001c*/ 	.word	index@(_Z18findMaxMinKernel_3IfEvPKT_PS0_S3_i)
        /*0020*/ 	.word	0x00000000
.L_5:


//--------------------- .nv.compat                --------------------------
	.section	.nv.compat,"",@"SHT_CUDA_COMPAT_INFO"
	.align	4
        /*0000*/ 	.byte	0x02, 0x09, 0x00, 0x00, 0x02, 0x02, 0x01, 0x00, 0x02, 0x05, 0x05, 0x00, 0x03, 0x07, 0x01, 0x01
        /*0010*/ 	.byte	0x02, 0x03, 0x00, 0x00, 0x02, 0x06, 0x01, 0x00, 0x04, 0x0b, 0x08, 0x00, 0x09, 0x00, 0x00, 0x00
        /*0020*/ 	.byte	0x00, 0x00, 0x00, 0x00


//--------------------- .nv.info._Z18findMaxMinKernel_3IfEvPKT_PS0_S3_i --------------------------
	.section	.nv.info._Z18findMaxMinKernel_3IfEvPKT_PS0_S3_i,"",@"SHT_CUDA_INFO"
	.sectionflags	@""
	.align	4


	//----- nvinfo : EIATTR_CUDA_API_VERSION
	.align		4
        /*0000*/ 	.byte	0x04, 0x37
        /*0002*/ 	.short	(.L_7 - .L_6)
.L_6:
        /*0004*/ 	.word	0x00000082


	//----- nvinfo : EIATTR_KPARAM_INFO
	.align		4
.L_7:
        /*0008*/ 	.byte	0x04, 0x17
        /*000a*/ 	.short	(.L_9 - .L_8)
.L_8:
        /*000c*/ 	.word	0x00000000
        /*0010*/ 	.short	0x0003
        /*0012*/ 	.short	0x0018
        /*0014*/ 	.byte	0x00, 0xf0, 0x11, 0x00


	//----- nvinfo : EIATTR_KPARAM_INFO
	.align		4
.L_9:
        /*0018*/ 	.byte	0x04, 0x17
        /*001a*/ 	.short	(.L_11 - .L_10)
.L_10:
        /*001c*/ 	.word	0x00000000
        /*0020*/ 	.short	0x0002
        /*0022*/ 	.short	0x0010
        /*0024*/ 	.byte	0x00, 0xf5, 0x21, 0x00


	//----- nvinfo : EIATTR_KPARAM_INFO
	.align		4
.L_11:
        /*0028*/ 	.byte	0x04, 0x17
        /*002a*/ 	.short	(.L_13 - .L_12)
.L_12:
        /*002c*/ 	.word	0x00000000
        /*0030*/ 	.short	0x0001
        /*0032*/ 	.short	0x0008
        /*0034*/ 	.byte	0x00, 0xf5, 0x21, 0x00


	//----- nvinfo : EIATTR_KPARAM_INFO
	.align		4
.L_13:
        /*0038*/ 	.byte	0x04, 0x17
        /*003a*/ 	.short	(.L_15 - .L_14)
.L_14:
        /*003c*/ 	.word	0x00000000
        /*0040*/ 	.short	0x0000
        /*0042*/ 	.short	0x0000
        /*0044*/ 	.byte	0x00, 0xf5, 0x21, 0x00


	//----- nvinfo : EIATTR_SPARSE_MMA_MASK
	.align		4
.L_15:
        /*0048*/ 	.byte	0x03, 0x50
        /*004a*/ 	.short	0x0000


	//----- nvinfo : EIATTR_MAXREG_COUNT
	.align		4
        /*004c*/ 	.byte	0x03, 0x1b
        /*004e*/ 	.short	0x00ff


	//----- nvinfo : EIATTR_NUM_BARRIERS
	.align		4
        /*0050*/ 	.byte	0x02, 0x4c
        /*0052*/ 	.byte	0x01
	.zero		1


	//----- nvinfo : EIATTR_MERCURY_ISA_VERSION
	.align		4
        /*0054*/ 	.byte	0x03, 0x5f
        /*0056*/ 	.short	0x0101


	//----- nvinfo : EIATTR_VRC_CTA_INIT_COUNT
	.align		4
        /*0058*/ 	.byte	0x02, 0x4a
	.zero		1
	.zero		1


	//----- nvinfo : EIATTR_EXIT_INSTR_OFFSETS
	.align		4
        /*005c*/ 	.byte	0x04, 0x1c
        /*005e*/ 	.short	(.L_17 - .L_16)


	//   ....[0]....
.L_16:
        /*0060*/ 	.word	0x000000b0


	//   ....[1]....
        /*0064*/ 	.word	0x00000300


	//   ....[2]....
        /*0068*/ 	.word	0x00000480


	//----- nvinfo : EIATTR_CRS_STACK_SIZE
	.align		4
.L_17:
        /*006c*/ 	.byte	0x04, 0x1e
        /*006e*/ 	.short	(.L_19 - .L_18)
.L_18:
        /*0070*/ 	.word	0x00000000


	//----- nvinfo : EIATTR_CBANK_PARAM_SIZE
	.align		4
.L_19:
        /*0074*/ 	.byte	0x03, 0x19
        /*0076*/ 	.short	0x001c


	//----- nvinfo : EIATTR_PARAM_CBANK
	.align		4
        /*0078*/ 	.byte	0x04, 0x0a
        /*007a*/ 	.short	(.L_21 - .L_20)
	.align		4
.L_20:
        /*007c*/ 	.word	index@(.nv.constant0._Z18findMaxMinKernel_3IfEvPKT_PS0_S3_i)
        /*0080*/ 	.short	0x0380
        /*0082*/ 	.short	0x001c


	//----- nvinfo : EIATTR_SW_WAR
	.align		4
.L_21:
        /*0084*/ 	.byte	0x04, 0x36
        /*0086*/ 	.short	(.L_23 - .L_22)
.L_22:
        /*0088*/ 	.word	0x00000008
.L_23:


//--------------------- .nv.callgraph             --------------------------
	.section	.nv.callgraph,"",@"SHT_CUDA_CALLGRAPH"
	.align	4
	.sectionentsize	8
	.align		4
        /*0000*/ 	.word	0x00000000
	.align		4
        /*0004*/ 	.word	0xffffffff
	.align		4
        /*0008*/ 	.word	0x00000000
	.align		4
        /*000c*/ 	.word	0xfffffffe
	.align		4
        /*0010*/ 	.word	0x00000000
	.align		4
        /*0014*/ 	.word	0xfffffffd
	.align		4
        /*0018*/ 	.word	0x00000000
	.align		4
        /*001c*/ 	.word	0xfffffffc


//--------------------- .text._Z18findMaxMinKernel_3IfEvPKT_PS0_S3_i --------------------------
	.section	.text._Z18findMaxMinKernel_3IfEvPKT_PS0_S3_i,"ax",@progbits
	.align	128
        .global         _Z18findMaxMinKernel_3IfEvPKT_PS0_S3_i
        .type           _Z18findMaxMinKernel_3IfEvPKT_PS0_S3_i,@function
        .size           _Z18findMaxMinKernel_3IfEvPKT_PS0_S3_i,(.L_x_8 - _Z18findMaxMinKernel_3IfEvPKT_PS0_S3_i)
        .other          _Z18findMaxMinKernel_3IfEvPKT_PS0_S3_i,@"STO_CUDA_ENTRY STV_DEFAULT"
_Z18findMaxMinKernel_3IfEvPKT_PS0_S3_i:
.text._Z18findMaxMinKernel_3IfEvPKT_PS0_S3_i:
[----:B------:R-:W-:Y:S01]  /*0000*/  LDC R1, c[0x0][0x37c] ;  /* 0x0000df00ff017b82 */ /* 0x000fe20000000800 */
[----:B------:R-:W0:Y:S01]  /*0010*/  S2R R0, SR_CTAID.Y ;  /* 0x0000000000007919 */ /* 0x000e220000002600 */
[----:B------:R-:W0:Y:S01]  /*0020*/  LDCU UR4, c[0x0][0x370] ;  /* 0x00006e00ff0477ac */ /* 0x000e220008000800 */
[----:B------:R-:W0:Y:S01]  /*0030*/  S2R R3, SR_CTAID.X ;  /* 0x0000000000037919 */ /* 0x000e220000002500 */
[----:B------:R-:W1:Y:S01]  /*0040*/  LDCU UR5, c[0x0][0x360] ;  /* 0x00006c00ff0577ac */ /* 0x000e620008000800 */
[----:B------:R-:W1:Y:S01]  /*0050*/  S2R R9, SR_TID.X ;  /* 0x0000000000097919 */ /* 0x000e620000002100 */
[----:B------:R-:W2:Y:S01]  /*0060*/  LDCU UR6, c[0x0][0x398] ;  /* 0x00007300ff0677ac */ /* 0x000ea20008000800 */
[----:B0-----:R-:W-:-:S04]  /*0070*/  IMAD R0, R0, UR4, R3 ;  /* 0x0000000400007c24 */ /* 0x001fc8000f8e0203 */
[----:B-1----:R-:W-:Y:S02]  /*0080*/  IMAD R5, R0, UR5, R9 ;  /* 0x0000000500057c24 */ /* 0x002fe4000f8e0209 */
[----:B------:R-:W-:-:S03]  /*0090*/  IMAD.U32 R0, RZ, RZ, UR5 ;  /* 0x00000005ff007e24 */ /* 0x000fc6000f8e00ff */
[----:B--2---:R-:W-:-:S13]  /*00a0*/  ISETP.GE.AND P0, PT, R5, UR6, PT ;  /* 0x0000000605007c0c */ /* 0x004fda000bf06270 */
[----:B------:R-:W-:Y:S05]  /*00b0*/  @P0 EXIT ;  /* 0x000000000000094d */ /* 0x000fea0003800000 */
[----:B------:R-:W0:Y:S01]  /*00c0*/  LDC.64 R2, c[0x0][0x380] ;  /* 0x0000e000ff027b82 */ /* 0x000e220000000a00 */
[----:B------:R-:W1:Y:S01]  /*00d0*/  LDCU.64 UR8, c[0x0][0x358] ;  /* 0x00006b00ff0877ac */ /* 0x000e620008000a00 */
[----:B0-----:R-:W-:-:S06]  /*00e0*/  IMAD.WIDE R2, R5, 0x4, R2 ;  /* 0x0000000405027825 */ /* 0x001fcc00078e0202 */
[----:B-1----:R-:W2:Y:S01]  /*00f0*/  LDG.E R2, desc[UR8][R2.64] ;  /* 0x0000000802027981 */ /* 0x002ea2000c1e1900 */
[----:B------:R-:W0:Y:S01]  /*0100*/  S2UR UR6, SR_CgaCtaId ;  /* 0x00000000000679c3 */ /* 0x000e220000008800 */
[----:B------:R-:W-:Y:S01]  /*0110*/  UMOV UR4, 0x400 ;  /* 0x0000040000047882 */ /* 0x000fe20000000000 */
[----:B------:R-:W-:Y:S01]  /*0120*/  ISETP.GE.U32.AND P0, PT, R0, 0x2, PT ;  /* 0x000000020000780c */ /* 0x000fe20003f06070 */
[----:B------:R-:W-:-:S04]  /*0130*/  UIADD3 UR5, UPT, UPT, UR4, 0x400, URZ ;  /* 0x0000040004057890 */ /* 0x000fc8000fffe0ff */
[----:B0-----:R-:W-:Y:S02]  /*0140*/  ULEA UR5, UR6, UR5, 0x18 ;  /* 0x0000000506057291 */ /* 0x001fe4000f8ec0ff */
[----:B------:R-:W-:-:S04]  /*0150*/  ULEA UR4, UR6, UR4, 0x18 ;  /* 0x0000000406047291 */ /* 0x000fc8000f8ec0ff */
[C---:B------:R-:W-:Y:S02]  /*0160*/  LEA R5, R9.reuse, UR5, 0x2 ;  /* 0x0000000509057c11 */ /* 0x040fe4000f8e10ff */
[----:B------:R-:W-:-:S03]  /*0170*/  LEA R7, R9, UR4, 0x2 ;  /* 0x0000000409077c11 */ /* 0x000fc6000f8e10ff */
[----:B--2---:R0:W-:Y:S04]  /*0180*/  STS [R5], R2 ;  /* 0x0000000205007388 */ /* 0x0041e80000000800 */
[----:B------:R0:W-:Y:S01]  /*0190*/  STS [R7], R2 ;  /* 0x0000000207007388 */ /* 0x0001e20000000800 */
[----:B------:R-:W-:Y:S06]  /*01a0*/  BAR.SYNC.DEFER_BLOCKING 0x0 ;  /* 0x0000000000007b1d */ /* 0x000fec0000010000 */
[----:B------:R-:W-:Y:S05]  /*01b0*/  @!P0 BRA `(.L_x_0) ;  /* 0x00000000004c8947 */ /* 0x000fea0003800000 */
.L_x_3:
[--C-:B------:R-:W-:Y:S01]  /*01c0*/  IMAD.MOV.U32 R6, RZ, RZ, R0.reuse ;  /* 0x000000ffff067224 */ /* 0x100fe200078e0000 */
[----:B------:R-:W-:Y:S01]  /*01d0*/  SHF.R.U32.HI R0, RZ, 0x1, R0 ;  /* 0x00000001ff007819 */ /* 0x000fe20000011600 */
[----:B------:R-:W-:Y:S03]  /*01e0*/  BSSY.RECONVERGENT B0, `(.L_x_1) ;  /* 0x000000d000007945 */ /* 0x000fe60003800200 */
[----:B------:R-:W-:-:S13]  /*01f0*/  ISETP.GE.U32.AND P0, PT, R9, R0, PT ;  /* 0x000000000900720c */ /* 0x000fda0003f06070 */
[----:B-1----:R-:W-:Y:S05]  /*0200*/  @P0 BRA `(.L_x_2) ;  /* 0x0000000000280947 */ /* 0x002fea0003800000 */
[C---:B0-----:R-:W-:Y:S01]  /*0210*/  IMAD R2, R0.reuse, 0x4, R7 ;  /* 0x0000000400027824 */ /* 0x041fe200078e0207 */
[----:B------:R-:W-:Y:S05]  /*0220*/  LDS R3, [R7] ;  /* 0x0000000007037984 */ /* 0x000fea0000000800 */
[----:B------:R-:W0:Y:S02]  /*0230*/  LDS R2, [R2] ;  /* 0x0000000002027984 */ /* 0x000e240000000800 */
[----:B0-----:R-:W-:Y:S01]  /*0240*/  FSETP.GEU.AND P0, PT, R3, R2, PT ;  /* 0x000000020300720b */ /* 0x001fe20003f0e000 */
[----:B------:R-:W-:-:S12]  /*0250*/  IMAD R3, R0, 0x4, R5 ;  /* 0x0000000400037824 */ /* 0x000fd800078e0205 */
[----:B------:R-:W-:Y:S04]  /*0260*/  @!P0 STS [R7], R2 ;  /* 0x0000000207008388 */ /* 0x000fe80000000800 */
[----:B------:R-:W-:Y:S04]  /*0270*/  LDS R3, [R3] ;  /* 0x0000000003037984 */ /* 0x000fe80000000800 */
[----:B------:R-:W0:Y:S02]  /*0280*/  LDS R4, [R5] ;  /* 0x0000000005047984 */ /* 0x000e240000000800 */
[----:B0-----:R-:W-:-:S13]  /*0290*/  FSETP.GT.AND P0, PT, R4, R3, PT ;  /* 0x000000030400720b */ /* 0x001fda0003f04000 */
[----:B------:R1:W-:Y:S02]  /*02a0*/  @P0 STS [R5], R3 ;  /* 0x0000000305000388 */ /* 0x0003e40000000800 */
.L_x_2:
[----:B------:R-:W-:Y:S05]  /*02b0*/  BSYNC.RECONVERGENT B0 ;  /* 0x0000000000007941 */ /* 0x000fea0003800200 */
.L_x_1:
[----:B------:R-:W-:Y:S01]  /*02c0*/  BAR.SYNC.DEFER_BLOCKING 0x0 ;  /* 0x0000000000007b1d */ /* 0x000fe20000010000 */
[----:B------:R-:W-:-:S13]  /*02d0*/  ISETP.GT.U32.AND P0, PT, R6, 0x3, PT ;  /* 0x000000030600780c */ /* 0x000fda0003f04070 */
[----:B------:R-:W-:Y:S05]  /*02e0*/  @P0 BRA `(.L_x_3) ;  /* 0xfffffffc00b40947 */ /* 0x000fea000383ffff */
.L_x_0:
[----:B------:R-:W-:-:S13]  /*02f0*/  ISETP.NE.AND P0, PT, R9, RZ, PT ;  /* 0x000000ff0900720c */ /* 0x000fda0003f05270 */
[----:B------:R-:W-:Y:S05]  /*0300*/  @P0 EXIT ;  /* 0x000000000000094d */ /* 0x000fea0003800000 */
[----:B01----:R-:W0:Y:S02]  /*0310*/  LDC.64 R2, c[0x0][0x388] ;  /* 0x0000e200ff027b82 */ /* 0x003e240000000a00 */
[----:B0-----:R0:W5:Y:S06]  /*0320*/  LDG.E R6, desc[UR8][R2.64] ;  /* 0x0000000802067981 */ /* 0x00116c000c1e1900 */
[----:B------:R-:W1:Y:S01]  /*0330*/  S2UR UR5, SR_CgaCtaId ;  /* 0x00000000000579c3 */ /* 0x000e620000008800 */
[----:B------:R-:W-:Y:S01]  /*0340*/  UMOV UR4, 0x400 ;  /* 0x0000040000047882 */ /* 0x000fe20000000000 */
[----:B------:R-:W-:Y:S01]  /*0350*/  BSSY B0, `(.L_x_4) ;  /* 0x0000009000007945 */ /* 0x000fe20003800000 */
[----:B-1----:R-:W-:-:S09]  /*0360*/  ULEA UR4, UR5, UR4, 0x18 ;  /* 0x0000000405047291 */ /* 0x002fd2000f8ec0ff */
[----:B0-----:R-:W1:Y:S03]  /*0370*/  LDS R5, [UR4] ;  /* 0x00000004ff057984 */ /* 0x001e660008000800 */
.L_x_5:
[----:B-1---5:R-:W-:Y:S01]  /*0380*/  FMNMX R7, R5, R6, !PT ;  /* 0x0000000605077209 */ /* 0x022fe20007800000 */
[----:B------:R-:W-:Y:S05]  /*0390*/  YIELD ;  /* 0x0000000000007946 */ /* 0x000fea0003800000 */
[----:B------:R-:W2:Y:S02]  /*03a0*/  ATOMG.E.CAS.STRONG.GPU PT, R7, [R2], R6, R7 ;  /* 0x00000006020773a9 */ /* 0x000ea400001ee107 */
[----:B--2---:R-:W-:Y:S01]  /*03b0*/  ISETP.NE.AND P0, PT, R6, R7, PT ;  /* 0x000000070600720c */ /* 0x004fe20003f05270 */
[----:B------:R-:W-:-:S12]  /*03c0*/  IMAD.MOV.U32 R6, RZ, RZ, R7 ;  /* 0x000000ffff067224 */ /* 0x000fd800078e0007 */
[----:B------:R-:W-:Y:S05]  /*03d0*/  @P0 BRA `(.L_x_5) ;  /* 0xfffffffc00e80947 */ /* 0x000fea000383ffff */
[----:B------:R-:W-:Y:S05]  /*03e0*/  BSYNC B0 ;  /* 0x0000000000007941 */ /* 0x000fea0003800000 */
.L_x_4:
[----:B------:R-:W0:Y:S01]  /*03f0*/  LDC.64 R2, c[0x0][0x390] ;  /* 0x0000e400ff027b82 */ /* 0x000e220000000a00 */
[----:B------:R-:W1:Y:S04]  /*0400*/  LDS R5, [UR4+0x400] ;  /* 0x00040004ff057984 */ /* 0x000e680008000800 */
[----:B01----:R0:W5:Y:S02]  /*0410*/  LDG.E R6, desc[UR8][R2.64] ;  /* 0x0000000802067981 */ /* 0x003164000c1e1900 */
.L_x_6:
[----:B-----5:R-:W-:Y:S01]  /*0420*/  FMNMX R7, R5, R6, PT ;  /* 0x0000000605077209 */ /* 0x020fe20003800000 */
[----:B------:R-:W-:Y:S05]  /*0430*/  YIELD ;  /* 0x0000000000007946 */ /* 0x000fea0003800000 */
[----:B------:R-:W2:Y:S02]  /*0440*/  ATOMG.E.CAS.STRONG.GPU PT, R7, [R2], R6, R7 ;  /* 0x00000006020773a9 */ /* 0x000ea400001ee107 */
[----:B--2---:R-:W-:Y:S01]  /*0450*/  ISETP.NE.AND P0, PT, R6, R7, PT ;  /* 0x000000070600720c */ /* 0x004fe20003f05270 */
[----:B------:R-:W-:-:S12]  /*0460*/  IMAD.MOV.U32 R6, RZ, RZ, R7 ;  /* 0x000000ffff067224 */ /* 0x000fd800078e0007 */
[----:B------:R-:W-:Y:S05]  /*0470*/  @P0 BRA `(.L_x_6) ;  /* 0xfffffffc00e80947 */ /* 0x000fea000383ffff */
[----:B------:R-:W-:Y:S05]  /*0480*/  EXIT ;  /* 0x000000000000794d */ /* 0x000fea0003800000 */
.L_x_7:
[----:B------:R-:W-:-:S00]  /*0490*/  BRA `(.L_x_7) ;  /* 0xfffffffc00fc7947 */ /* 0x000fc0000383ffff */
[----:B------:R-:W-:-:S00]  /*04a0*/  NOP ;  /* 0x0000000000007918 */ /* 0x000fc00000000000 */
        /* <DEDUP_REMOVED lines=13> */
.L_x_8:


//--------------------- .nv.shared._Z18findMaxMinKernel_3IfEvPKT_PS0_S3_i --------------------------
	.section	.nv.shared._Z18findMaxMinKernel_3IfEvPKT_PS0_S3_i,"aw",@nobits
	.sectionflags	@""
	.align	4
.nv.shared._Z18findMaxMinKernel_3IfEvPKT_PS0_S3_i:
	.zero		3072


//--------------------- .nv.shared.reserved.0     --------------------------
	.section	.nv.shared.reserved.0,"aw",@nobits
	.weak		__nv_reservedSMEM_offset_0_alias
	.size		__nv_reservedSMEM_offset_0_alias, 0, 64
	.other		__nv_reservedSMEM_offset_0_alias,@"STO_CUDA_RESERVED_SHARED STV_DEFAULT"
__nv_reservedSMEM_offset_0_alias:
	.zero		0
	.zero		64


//--------------------- .nv.constant0._Z18findMaxMinKernel_3IfEvPKT_PS0_S3_i --------------------------
	.section	.nv.constant0._Z18findMaxMinKernel_3IfEvPKT_PS0_S3_i,"a",@progbits
	.sectionflags	@""
	.align	4
.nv.constant0._Z18findMaxMinKernel_3IfEvPKT_PS0_S3_i:
	.zero		924


//--------------------- SYMBOLS --------------------------

	.type		.nv.reservedSmem.offset0,@object
	.size		.nv.reservedSmem.offset0,0x4
	.type		.nv.reservedSmem.cap,@object
	.size		.nv.reservedSmem.cap,0x4
